//
// Generated by NVIDIA NVVM Compiler
//
// Compiler Build ID: CL-36424714
// Cuda compilation tools, release 13.0, V13.0.88
// Based on NVVM 20.0.0
//

.version 9.0
.target sm_100
.address_size 64

	// .globl	_Z6conv1DPiS_S_ii
// _ZZ6conv1DPiS_S_iiE1A has been demoted
// _ZZ6conv1DPiS_S_iiE1B has been demoted

.visible .entry _Z6conv1DPiS_S_ii(
	.param .u64 .ptr .align 1 _Z6conv1DPiS_S_ii_param_0,
	.param .u64 .ptr .align 1 _Z6conv1DPiS_S_ii_param_1,
	.param .u64 .ptr .align 1 _Z6conv1DPiS_S_ii_param_2,
	.param .u32 _Z6conv1DPiS_S_ii_param_3,
	.param .u32 _Z6conv1DPiS_S_ii_param_4
)
{
	.reg .pred 	%p<13>;
	.reg .b32 	%r<65>;
	.reg .b64 	%rd<26>;
	// demoted variable
	.shared .align 4 .b8 _ZZ6conv1DPiS_S_iiE1A[128];
	// demoted variable
	.shared .align 4 .b8 _ZZ6conv1DPiS_S_iiE1B[128];
	ld.param.u64 	%rd10, [_Z6conv1DPiS_S_ii_param_0];
	ld.param.u64 	%rd8, [_Z6conv1DPiS_S_ii_param_1];
	ld.param.u64 	%rd9, [_Z6conv1DPiS_S_ii_param_2];
	ld.param.u32 	%r22, [_Z6conv1DPiS_S_ii_param_3];
	ld.param.u32 	%r21, [_Z6conv1DPiS_S_ii_param_4];
	cvta.to.global.u64 	%rd1, %rd10;
	mov.u32 	%r1, %tid.x;
	mov.u32 	%r23, %ctaid.x;
	mov.u32 	%r24, %ntid.x;
	mad.lo.s32 	%r2, %r23, %r24, %r1;
	setp.ge.s32 	%p1, %r2, %r22;
	@%p1 bra 	$L__BB0_20;
	cvta.to.global.u64 	%rd11, %rd8;
	mul.wide.s32 	%rd12, %r2, 4;
	add.s64 	%rd13, %rd11, %rd12;
	ld.global.u32 	%r25, [%rd13];
	shl.b32 	%r26, %r1, 2;
	mov.u32 	%r27, _ZZ6conv1DPiS_S_iiE1A;
	add.s32 	%r3, %r27, %r26;
	st.shared.u32 	[%r3], %r25;
	setp.ge.s32 	%p2, %r1, %r21;
	@%p2 bra 	$L__BB0_3;
	cvta.to.global.u64 	%rd14, %rd9;
	mul.wide.u32 	%rd15, %r1, 4;
	add.s64 	%rd16, %rd14, %rd15;
	ld.global.u32 	%r28, [%rd16];
	mov.u32 	%r30, _ZZ6conv1DPiS_S_iiE1B;
	add.s32 	%r31, %r30, %r26;
	st.shared.u32 	[%r31], %r28;
$L__BB0_3:
	add.s64 	%rd18, %rd1, %rd12;
	mov.b32 	%r32, 0;
	st.global.u32 	[%rd18], %r32;
	bar.sync 	0;
	setp.lt.s32 	%p3, %r21, 1;
	@%p3 bra 	$L__BB0_20;
	and.b32  	%r4, %r21, 3;
	setp.lt.u32 	%p4, %r21, 4;
	mov.b32 	%r64, 0;
	@%p4 bra 	$L__BB0_15;
	and.b32  	%r64, %r21, 2147483644;
	add.s64 	%rd20, %rd12, %rd1;
	add.s64 	%rd24, %rd20, -4;
	mov.u32 	%r36, _ZZ6conv1DPiS_S_iiE1B;
	add.s32 	%r59, %r36, 8;
	mov.b32 	%r60, 0;
$L__BB0_6:
	setp.lt.s32 	%p5, %r2, %r60;
	@%p5 bra 	$L__BB0_8;
	ld.shared.u32 	%r37, [%r3];
	ld.shared.u32 	%r38, [%r59+-8];
	mul.lo.s32 	%r39, %r38, %r37;
	atom.global.add.u32 	%r40, [%rd24+4], %r39;
$L__BB0_8:
	bar.sync 	0;
	setp.le.s32 	%p6, %r2, %r60;
	@%p6 bra 	$L__BB0_10;
	ld.shared.u32 	%r41, [%r3];
	ld.shared.u32 	%r42, [%r59+-4];
	mul.lo.s32 	%r43, %r42, %r41;
	atom.global.add.u32 	%r44, [%rd24], %r43;
$L__BB0_10:
	bar.sync 	0;
	add.s32 	%r8, %r60, 2;
	setp.lt.s32 	%p7, %r2, %r8;
	@%p7 bra 	$L__BB0_12;
	ld.shared.u32 	%r45, [%r3];
	ld.shared.u32 	%r46, [%r59];
	mul.lo.s32 	%r47, %r46, %r45;
	atom.global.add.u32 	%r48, [%rd24+-4], %r47;
$L__BB0_12:
	bar.sync 	0;
	add.s32 	%r9, %r8, 1;
	setp.lt.s32 	%p8, %r2, %r9;
	@%p8 bra 	$L__BB0_14;
	ld.shared.u32 	%r49, [%r3];
	ld.shared.u32 	%r50, [%r59+4];
	mul.lo.s32 	%r51, %r50, %r49;
	atom.global.add.u32 	%r52, [%rd24+-8], %r51;
$L__BB0_14:
	bar.sync 	0;
	add.s64 	%rd24, %rd24, -16;
	add.s32 	%r59, %r59, 16;
	add.s32 	%r60, %r9, 1;
	setp.ne.s32 	%p9, %r60, %r64;
	@%p9 bra 	$L__BB0_6;
$L__BB0_15:
	setp.eq.s32 	%p10, %r4, 0;
	@%p10 bra 	$L__BB0_20;
	shl.b32 	%r53, %r64, 2;
	mov.u32 	%r54, _ZZ6conv1DPiS_S_iiE1B;
	add.s32 	%r63, %r54, %r53;
	mul.wide.u32 	%rd22, %r64, 4;
	sub.s64 	%rd23, %rd12, %rd22;
	add.s64 	%rd25, %rd1, %rd23;
	neg.s32 	%r62, %r4;
$L__BB0_17:
	.pragma "nounroll";
	setp.lt.s32 	%p11, %r2, %r64;
	@%p11 bra 	$L__BB0_19;
	ld.shared.u32 	%r55, [%r3];
	ld.shared.u32 	%r56, [%r63];
	mul.lo.s32 	%r57, %r56, %r55;
	atom.global.add.u32 	%r58, [%rd25], %r57;
$L__BB0_19:
	bar.sync 	0;
	add.s32 	%r64, %r64, 1;
	add.s32 	%r63, %r63, 4;
	add.s64 	%rd25, %rd25, -4;
	add.s32 	%r62, %r62, 1;
	setp.ne.s32 	%p12, %r62, 0;
	@%p12 bra 	$L__BB0_17;
$L__BB0_20:
	ret;

}


// ===== COMPILED SASS (sm_100) =====

	.target	sm_100

	.elftype	@"ET_EXEC"


//--------------------- .note.nv.tkinfo           --------------------------
	.section	.note.nv.tkinfo,"",@"SHT_NOTE"
	.sectionflags	@"SHF_NOTE_NV_TKINFO"
	.tkinfo
        /*0018*/ 	.word	0x00000002
        /*0030*/ 	.string	""
        /*0030*/ 	.string	"ptxas"
        /*0030*/ 	.string	"Cuda compilation tools, release 13.0, V13.0.88"
        /*0030*/ 	.string	"Build cuda_13.0.r13.0/compiler.36424714_0"
        /*0030*/ 	.string	"-arch sm_100 -m 64 "



//--------------------- .note.nv.cuinfo           --------------------------
	.section	.note.nv.cuinfo,"",@"SHT_NOTE"
	.sectionflags	@"SHF_NOTE_NV_CUINFO"
        /*0018*/ 	.short	0x0002
        /*001a*/ 	.short	0x0064
        /*001c*/ 	.short	0x0082
	.zero		2


//--------------------- .nv.info                  --------------------------
	.section	.nv.info,"",@"SHT_CUDA_INFO"
	.align	4


	//----- nvinfo : EIATTR_REGCOUNT
	.align		4
        /*0000*/ 	.byte	0x04, 0x2f
        /*0002*/ 	.short	(.L_1 - .L_0)
	.align		4
.L_0:
        /*0004*/ 	.word	index@(_Z6conv1DPiS_S_ii)
        /*0008*/ 	.word	0x00000010


	//----- nvinfo : EIATTR_FRAME_SIZE
	.align		4
.L_1:
        /*000c*/ 	.byte	0x04, 0x11
        /*000e*/ 	.short	(.L_3 - .L_2)
	.align		4
.L_2:
        /*0010*/ 	.word	index@(_Z6conv1DPiS_S_ii)
        /*0014*/ 	.word	0x00000000


	//----- nvinfo : EIATTR_MIN_STACK_SIZE
	.align		4
.L_3:
        /*0018*/ 	.byte	0x04, 0x12
        /*001a*/ 	.short	(.L_5 - .L_4)
	.align		4
.L_4:
        /*001c*/ 	.word	index@(_Z6conv1DPiS_S_ii)
        /*0020*/ 	.word	0x00000000
.L_5:


//--------------------- .nv.compat                --------------------------
	.section	.nv.compat,"",@"SHT_CUDA_COMPAT_INFO"
	.align	4
        /*0000*/ 	.byte	0x02, 0x09, 0x00, 0x00, 0x02, 0x02, 0x01, 0x00, 0x02, 0x05, 0x05, 0x00, 0x03, 0x07, 0x01, 0x01
        /*0010*/ 	.byte	0x02, 0x03, 0x00, 0x00, 0x02, 0x06, 0x01, 0x00, 0x04, 0x0b, 0x08, 0x00, 0x09, 0x00, 0x00, 0x00
        /*0020*/ 	.byte	0x00, 0x00, 0x00, 0x00


//--------------------- .nv.info._Z6conv1DPiS_S_ii --------------------------
	.section	.nv.info._Z6conv1DPiS_S_ii,"",@"SHT_CUDA_INFO"
	.sectionflags	@""
	.align	4


	//----- nvinfo : EIATTR_CUDA_API_VERSION
	.align		4
        /*0000*/ 	.byte	0x04, 0x37
        /*0002*/ 	.short	(.L_7 - .L_6)
.L_6:
        /*0004*/ 	.word	0x00000082


	//----- nvinfo : EIATTR_KPARAM_INFO
	.align		4
.L_7:
        /*0008*/ 	.byte	0x04, 0x17
        /*000a*/ 	.short	(.L_9 - .L_8)
.L_8:
        /*000c*/ 	.word	0x00000000
        /*0010*/ 	.short	0x0004
        /*0012*/ 	.short	0x001c
        /*0014*/ 	.byte	0x00, 0xf0, 0x11, 0x00


	//----- nvinfo : EIATTR_KPARAM_INFO
	.align		4
.L_9:
        /*0018*/ 	.byte	0x04, 0x17
        /*001a*/ 	.short	(.L_11 - .L_10)
.L_10:
        /*001c*/ 	.word	0x00000000
        /*0020*/ 	.short	0x0003
        /*0022*/ 	.short	0x0018
        /*0024*/ 	.byte	0x00, 0xf0, 0x11, 0x00


	//----- nvinfo : EIATTR_KPARAM_INFO
	.align		4
.L_11:
        /*0028*/ 	.byte	0x04, 0x17
        /*002a*/ 	.short	(.L_13 - .L_12)
.L_12:
        /*002c*/ 	.word	0x00000000
        /*0030*/ 	.short	0x0002
        /*0032*/ 	.short	0x0010
        /*0034*/ 	.byte	0x00, 0xf5, 0x21, 0x00


	//----- nvinfo : EIATTR_KPARAM_INFO
	.align		4
.L_13:
        /*0038*/ 	.byte	0x04, 0x17
        /*003a*/ 	.short	(.L_15 - .L_14)
.L_14:
        /*003c*/ 	.word	0x00000000
        /*0040*/ 	.short	0x0001
        /*0042*/ 	.short	0x0008
        /*0044*/ 	.byte	0x00, 0xf5, 0x21, 0x00


	//----- nvinfo : EIATTR_KPARAM_INFO
	.align		4
.L_15:
        /*0048*/ 	.byte	0x04, 0x17
        /*004a*/ 	.short	(.L_17 - .L_16)
.L_16:
        /*004c*/ 	.word	0x00000000
        /*0050*/ 	.short	0x0000
        /*0052*/ 	.short	0x0000
        /*0054*/ 	.byte	0x00, 0xf5, 0x21, 0x00


	//----- nvinfo : EIATTR_SPARSE_MMA_MASK
	.align		4
.L_17:
        /*0058*/ 	.byte	0x03, 0x50
        /*005a*/ 	.short	0x0000


	//----- nvinfo : EIATTR_MAXREG_COUNT
	.align		4
        /*005c*/ 	.byte	0x03, 0x1b
        /*005e*/ 	.short	0x00ff


	//----- nvinfo : EIATTR_NUM_BARRIERS
	.align		4
        /*0060*/ 	.byte	0x02, 0x4c
        /*0062*/ 	.byte	0x01
	.zero		1


	//----- nvinfo : EIATTR_MERCURY_ISA_VERSION
	.align		4
        /*0064*/ 	.byte	0x03, 0x5f
        /*0066*/ 	.short	0x0101


	//----- nvinfo : EIATTR_VRC_CTA_INIT_COUNT
	.align		4
        /*0068*/ 	.byte	0x02, 0x4a
	.zero		1
	.zero		1


	//----- nvinfo : EIATTR_EXIT_INSTR_OFFSETS
	.align		4
        /*006c*/ 	.byte	0x04, 0x1c
        /*006e*/ 	.short	(.L_19 - .L_18)


	//   ....[0]....
.L_18:
        /*0070*/ 	.word	0x00000070


	//   ....[1]....
        /*0074*/ 	.word	0x000001f0


	//   ....[2]....
        /*0078*/ 	.word	0x00000580


	//   ....[3]....
        /*007c*/ 	.word	0x00000760


	//----- nvinfo : EIATTR_CRS_STACK_SIZE
	.align		4
.L_19:
        /*0080*/ 	.byte	0x04, 0x1e
        /*0082*/ 	.short	(.L_21 - .L_20)
.L_20:
        /*0084*/ 	.word	0x00000000


	//----- nvinfo : EIATTR_CBANK_PARAM_SIZE
	.align		4
.L_21:
        /*0088*/ 	.byte	0x03, 0x19
        /*008a*/ 	.short	0x0020


	//----- nvinfo : EIATTR_PARAM_CBANK
	.align		4
        /*008c*/ 	.byte	0x04, 0x0a
        /*008e*/ 	.short	(.L_23 - .L_22)
	.align		4
.L_22:
        /*0090*/ 	.word	index@(.nv.constant0._Z6conv1DPiS_S_ii)
        /*0094*/ 	.short	0x0380
        /*0096*/ 	.short	0x0020


	//----- nvinfo : EIATTR_SW_WAR
	.align		4
.L_23:
        /*0098*/ 	.byte	0x04, 0x36
        /*009a*/ 	.short	(.L_25 - .L_24)
.L_24:
        /*009c*/ 	.word	0x00000008
.L_25:


//--------------------- .nv.callgraph             --------------------------
	.section	.nv.callgraph,"",@"SHT_CUDA_CALLGRAPH"
	.align	4
	.sectionentsize	8
	.align		4
        /*0000*/ 	.word	0x00000000
	.align		4
        /*0004*/ 	.word	0xffffffff
	.align		4
        /*0008*/ 	.word	0x00000000
	.align		4
        /*000c*/ 	.word	0xfffffffe
	.align		4
        /*0010*/ 	.word	0x00000000
	.align		4
        /*0014*/ 	.word	0xfffffffd
	.align		4
        /*0018*/ 	.word	0x00000000
	.align		4
        /*001c*/ 	.word	0xfffffffc


//--------------------- .text._Z6conv1DPiS_S_ii   --------------------------
	.section	.text._Z6conv1DPiS_S_ii,"ax",@progbits
	.align	128
        .global         _Z6conv1DPiS_S_ii
        .type           _Z6conv1DPiS_S_ii,@function
        .size           _Z6conv1DPiS_S_ii,(.L_x_14 - _Z6conv1DPiS_S_ii)
        .other          _Z6conv1DPiS_S_ii,@"STO_CUDA_ENTRY STV_DEFAULT"
_Z6conv1DPiS_S_ii:
.text._Z6conv1DPiS_S_ii:
[----:B------:R-:W-:Y:S01]  /*0000*/  LDC R1, c[0x0][0x37c] ;  /* 0x0000df00ff017b82 */ /* 0x000fe20000000800 */
[----:B------:R-:W0:Y:S07]  /*0010*/  S2R R13, SR_TID.X ;  /* 0x00000000000d7919 */ /* 0x000e2e0000002100 */
[----:B------:R-:W0:Y:S01]  /*0020*/  S2UR UR4, SR_CTAID.X ;  /* 0x00000000000479c3 */ /* 0x000e220000002500 */
[----:B------:R-:W1:Y:S07]  /*0030*/  LDCU UR5, c[0x0][0x398] ;  /* 0x00007300ff0577ac */ /* 0x000e6e0008000800 */
[----:B------:R-:W0:Y:S02]  /*0040*/  LDC R0, c[0x0][0x360] ;  /* 0x0000d800ff007b82 */ /* 0x000e240000000800 */
[----:B0-----:R-:W-:-:S05]  /*0050*/  IMAD R0, R0, UR4, R13 ;  /* 0x0000000400007c24 */ /* 0x001fca000f8e020d */
[----:B-1----:R-:W-:-:S13]  /*0060*/  ISETP.GE.AND P0, PT, R0, UR5, PT ;  /* 0x0000000500007c0c */ /* 0x002fda000bf06270 */
[----:B------:R-:W-:Y:S05]  /*0070*/  @P0 EXIT ;  /* 0x000000000000094d */ /* 0x000fea0003800000 */
[----:B------:R-:W0:Y:S01]  /*0080*/  LDC R12, c[0x0][0x39c] ;  /* 0x0000e700ff0c7b82 */ /* 0x000e220000000800 */
[----:B------:R-:W1:Y:S07]  /*0090*/  LDCU.64 UR6, c[0x0][0x358] ;  /* 0x00006b00ff0677ac */ /* 0x000e6e0008000a00 */
[----:B------:R-:W2:Y:S01]  /*00a0*/  LDC.64 R4, c[0x0][0x388] ;  /* 0x0000e200ff047b82 */ /* 0x000ea20000000a00 */
[----:B------:R-:W3:Y:S07]  /*00b0*/  S2R R11, SR_CgaCtaId ;  /* 0x00000000000b7919 */ /* 0x000eee0000008800 */
[----:B------:R-:W4:Y:S01]  /*00c0*/  LDC.64 R8, c[0x0][0x380] ;  /* 0x0000e000ff087b82 */ /* 0x000f220000000a00 */
[----:B0-----:R-:W-:Y:S01]  /*00d0*/  ISETP.GE.AND P0, PT, R13, R12, PT ;  /* 0x0000000c0d00720c */ /* 0x001fe20003f06270 */
[----:B--2---:R-:W-:-:S12]  /*00e0*/  IMAD.WIDE R4, R0, 0x4, R4 ;  /* 0x0000000400047825 */ /* 0x004fd800078e0204 */
[----:B------:R-:W0:Y:S01]  /*00f0*/  @!P0 LDC.64 R6, c[0x0][0x390] ;  /* 0x0000e400ff068b82 */ /* 0x000e220000000a00 */
[----:B-1----:R-:W2:Y:S01]  /*0100*/  LDG.E R5, desc[UR6][R4.64] ;  /* 0x0000000604057981 */ /* 0x002ea2000c1e1900 */
[----:B0-----:R-:W-:-:S06]  /*0110*/  @!P0 IMAD.WIDE.U32 R6, R13, 0x4, R6 ;  /* 0x000000040d068825 */ /* 0x001fcc00078e0006 */
[----:B------:R-:W5:Y:S01]  /*0120*/  @!P0 LDG.E R6, desc[UR6][R6.64] ;  /* 0x0000000606068981 */ /* 0x000f62000c1e1900 */
[----:B------:R-:W-:-:S05]  /*0130*/  MOV R10, 0x400 ;  /* 0x00000400000a7802 */ /* 0x000fca0000000f00 */
[----:B------:R-:W-:Y:S01]  /*0140*/  @!P0 VIADD R3, R10, 0x80 ;  /* 0x000000800a038836 */ /* 0x000fe20000000000 */
[----:B---3--:R-:W-:-:S04]  /*0150*/  LEA R2, R11, R10, 0x18 ;  /* 0x0000000a0b027211 */ /* 0x008fc800078ec0ff */
[----:B------:R-:W-:Y:S01]  /*0160*/  @!P0 LEA R3, R11, R3, 0x18 ;  /* 0x000000030b038211 */ /* 0x000fe200078ec0ff */
[----:B------:R-:W-:Y:S02]  /*0170*/  IMAD R2, R13, 0x4, R2 ;  /* 0x000000040d027824 */ /* 0x000fe400078e0202 */
[----:B----4-:R-:W-:-:S04]  /*0180*/  IMAD.WIDE R8, R0, 0x4, R8 ;  /* 0x0000000400087825 */ /* 0x010fc800078e0208 */
[----:B------:R-:W-:Y:S01]  /*0190*/  @!P0 IMAD R3, R13, 0x4, R3 ;  /* 0x000000040d038824 */ /* 0x000fe200078e0203 */
[----:B------:R0:W-:Y:S01]  /*01a0*/  STG.E desc[UR6][R8.64], RZ ;  /* 0x000000ff08007986 */ /* 0x0001e2000c101906 */
[----:B------:R-:W-:-:S03]  /*01b0*/  ISETP.GE.AND P1, PT, R12, 0x1, PT ;  /* 0x000000010c00780c */ /* 0x000fc60003f26270 */
[----:B--2---:R0:W-:Y:S04]  /*01c0*/  STS [R2], R5 ;  /* 0x0000000502007388 */ /* 0x0041e80000000800 */
[----:B-----5:R0:W-:Y:S01]  /*01d0*/  @!P0 STS [R3], R6 ;  /* 0x0000000603008388 */ /* 0x0201e20000000800 */
[----:B------:R-:W-:Y:S06]  /*01e0*/  BAR.SYNC.DEFER_BLOCKING 0x0 ;  /* 0x0000000000007b1d */ /* 0x000fec0000010000 */
[----:B------:R-:W-:Y:S05]  /*01f0*/  @!P1 EXIT ;  /* 0x000000000000994d */ /* 0x000fea0003800000 */
[C---:B------:R-:W-:Y:S01]  /*0200*/  ISETP.GE.U32.AND P0, PT, R12.reuse, 0x4, PT ;  /* 0x000000040c00780c */ /* 0x040fe20003f06070 */
[----:B0-----:R-:W-:Y:S01]  /*0210*/  IMAD.MOV.U32 R3, RZ, RZ, RZ ;  /* 0x000000ffff037224 */ /* 0x001fe200078e00ff */
[----:B------:R-:W-:-:S11]  /*0220*/  LOP3.LUT R6, R12, 0x3, RZ, 0xc0, !PT ;  /* 0x000000030c067812 */ /* 0x000fd600078ec0ff */
[----:B------:R-:W-:Y:S05]  /*0230*/  @!P0 BRA `(.L_x_0) ;  /* 0x0000000000cc8947 */ /* 0x000fea0003800000 */
[----:B------:R-:W-:Y:S01]  /*0240*/  VIADD R10, R10, 0x80 ;  /* 0x000000800a0a7836 */ /* 0x000fe20000000000 */
[----:B------:R-:W-:Y:S01]  /*0250*/  IADD3 R4, P0, PT, R8, -0x4, RZ ;  /* 0xfffffffc08047810 */ /* 0x000fe20007f1e0ff */
[----:B------:R-:W-:Y:S01]  /*0260*/  UMOV UR4, URZ ;  /* 0x000000ff00047c82 */ /* 0x000fe20008000000 */
[----:B------:R-:W-:Y:S02]  /*0270*/  LOP3.LUT R3, R12, 0x7ffffffc, RZ, 0xc0, !PT ;  /* 0x7ffffffc0c037812 */ /* 0x000fe400078ec0ff */
[----:B------:R-:W-:Y:S02]  /*0280*/  LEA R10, R11, R10, 0x18 ;  /* 0x0000000a0b0a7211 */ /* 0x000fe400078ec0ff */
[----:B------:R-:W-:-:S03]  /*0290*/  IADD3.X R5, PT, PT, R9, -0x1, RZ, P0, !PT ;  /* 0xffffffff09057810 */ /* 0x000fc600007fe4ff */
[----:B------:R-:W-:-:S07]  /*02a0*/  VIADD R7, R10, 0x8 ;  /* 0x000000080a077836 */ /* 0x000fce0000000000 */
.L_x_9:
[C---:B------:R-:W-:Y:S01]  /*02b0*/  ISETP.GE.AND P0, PT, R0.reuse, UR4, PT ;  /* 0x0000000400007c0c */ /* 0x040fe2000bf06270 */
[----:B------:R-:W-:Y:S01]  /*02c0*/  BSSY.RECONVERGENT B0, `(.L_x_1) ;  /* 0x0000007000007945 */ /* 0x000fe20003800200 */
[----:B------:R-:W-:-:S11]  /*02d0*/  ISETP.GT.AND P1, PT, R0, UR4, PT ;  /* 0x0000000400007c0c */ /* 0x000fd6000bf24270 */
[----:B------:R-:W-:Y:S05]  /*02e0*/  @!P0 BRA `(.L_x_2) ;  /* 0x0000000000108947 */ /* 0x000fea0003800000 */
[----:B------:R-:W-:Y:S04]  /*02f0*/  LDS R8, [R2] ;  /* 0x0000000002087984 */ /* 0x000fe80000000800 */
[----:B------:R-:W0:Y:S02]  /*0300*/  LDS R9, [R7+-0x8] ;  /* 0xfffff80007097984 */ /* 0x000e240000000800 */
[----:B0-----:R-:W-:-:S05]  /*0310*/  IMAD R9, R8, R9, RZ ;  /* 0x0000000908097224 */ /* 0x001fca00078e02ff */
[----:B------:R0:W-:Y:S02]  /*0320*/  REDG.E.ADD.STRONG.GPU desc[UR6][R4.64+0x4], R9 ;  /* 0x000004090400798e */ /* 0x0001e4000c12e106 */
.L_x_2:
[----:B------:R-:W-:Y:S05]  /*0330*/  BSYNC.RECONVERGENT B0 ;  /* 0x0000000000007941 */ /* 0x000fea0003800200 */
.L_x_1:
[----:B------:R-:W-:Y:S06]  /*0340*/  BAR.SYNC.DEFER_BLOCKING 0x0 ;  /* 0x0000000000007b1d */ /* 0x000fec0000010000 */
[----:B------:R-:W-:Y:S04]  /*0350*/  BSSY.RECONVERGENT B0, `(.L_x_3) ;  /* 0x0000006000007945 */ /* 0x000fe80003800200 */
[----:B------:R-:W-:Y:S05]  /*0360*/  @!P1 BRA `(.L_x_4) ;  /* 0x0000000000109947 */ /* 0x000fea0003800000 */
[----:B------:R-:W-:Y:S04]  /*0370*/  LDS R8, [R2] ;  /* 0x0000000002087984 */ /* 0x000fe80000000800 */
[----:B0-----:R-:W0:Y:S02]  /*0380*/  LDS R9, [R7+-0x4] ;  /* 0xfffffc0007097984 */ /* 0x001e240000000800 */
[----:B0-----:R-:W-:-:S05]  /*0390*/  IMAD R9, R8, R9, RZ ;  /* 0x0000000908097224 */ /* 0x001fca00078e02ff */
[----:B------:R1:W-:Y:S02]  /*03a0*/  REDG.E.ADD.STRONG.GPU desc[UR6][R4.64], R9 ;  /* 0x000000090400798e */ /* 0x0003e4000c12e106 */
.L_x_4:
[----:B------:R-:W-:Y:S05]  /*03b0*/  BSYNC.RECONVERGENT B0 ;  /* 0x0000000000007941 */ /* 0x000fea0003800200 */
.L_x_3:
[----:B------:R-:W-:Y:S01]  /*03c0*/  UIADD3 UR5, UPT, UPT, UR4, 0x2, URZ ;  /* 0x0000000204057890 */ /* 0x000fe2000fffe0ff */
[----:B------:R-:W-:Y:S05]  /*03d0*/  BAR.SYNC.DEFER_BLOCKING 0x0 ;  /* 0x0000000000007b1d */ /* 0x000fea0000010000 */
[----:B------:R-:W-:Y:S01]  /*03e0*/  ISETP.GE.AND P0, PT, R0, UR5, PT ;  /* 0x0000000500007c0c */ /* 0x000fe2000bf06270 */
[----:B------:R-:W-:-:S12]  /*03f0*/  BSSY.RECONVERGENT B0, `(.L_x_5) ;  /* 0x0000006000007945 */ /* 0x000fd80003800200 */
[----:B------:R-:W-:Y:S05]  /*0400*/  @!P0 BRA `(.L_x_6) ;  /* 0x0000000000108947 */ /* 0x000fea0003800000 */
[----:B------:R-:W-:Y:S04]  /*0410*/  LDS R8, [R2] ;  /* 0x0000000002087984 */ /* 0x000fe80000000800 */
[----:B01----:R-:W0:Y:S02]  /*0420*/  LDS R9, [R7] ;  /* 0x0000000007097984 */ /* 0x003e240000000800 */
[----:B0-----:R-:W-:-:S05]  /*0430*/  IMAD R9, R8, R9, RZ ;  /* 0x0000000908097224 */ /* 0x001fca00078e02ff */
[----:B------:R2:W-:Y:S02]  /*0440*/  REDG.E.ADD.STRONG.GPU desc[UR6][R4.64+-0x4], R9 ;  /* 0xfffffc090400798e */ /* 0x0005e4000c12e106 */
.L_x_6:
[----:B------:R-:W-:Y:S05]  /*0450*/  BSYNC.RECONVERGENT B0 ;  /* 0x0000000000007941 */ /* 0x000fea0003800200 */
.L_x_5:
[----:B------:R-:W-:Y:S01]  /*0460*/  UIADD3 UR5, UPT, UPT, UR4, 0x3, URZ ;  /* 0x0000000304057890 */ /* 0x000fe2000fffe0ff */
[----:B------:R-:W-:Y:S05]  /*0470*/  BAR.SYNC.DEFER_BLOCKING 0x0 ;  /* 0x0000000000007b1d */ /* 0x000fea0000010000 */
[----:B------:R-:W-:Y:S01]  /*0480*/  ISETP.GE.AND P0, PT, R0, UR5, PT ;  /* 0x0000000500007c0c */ /* 0x000fe2000bf06270 */
[----:B------:R-:W-:-:S12]  /*0490*/  BSSY.RECONVERGENT B0, `(.L_x_7) ;  /* 0x0000006000007945 */ /* 0x000fd80003800200 */
[----:B------:R-:W-:Y:S05]  /*04a0*/  @!P0 BRA `(.L_x_8) ;  /* 0x0000000000108947 */ /* 0x000fea0003800000 */
[----:B------:R-:W-:Y:S04]  /*04b0*/  LDS R8, [R2] ;  /* 0x0000000002087984 */ /* 0x000fe80000000800 */
[----:B012---:R-:W0:Y:S02]  /*04c0*/  LDS R9, [R7+0x4] ;  /* 0x0000040007097984 */ /* 0x007e240000000800 */
[----:B0-----:R-:W-:-:S05]  /*04d0*/  IMAD R9, R8, R9, RZ ;  /* 0x0000000908097224 */ /* 0x001fca00078e02ff */
[----:B------:R3:W-:Y:S02]  /*04e0*/  REDG.E.ADD.STRONG.GPU desc[UR6][R4.64+-0x8], R9 ;  /* 0xfffff8090400798e */ /* 0x0007e4000c12e106 */
.L_x_8:
[----:B------:R-:W-:Y:S05]  /*04f0*/  BSYNC.RECONVERGENT B0 ;  /* 0x0000000000007941 */ /* 0x000fea0003800200 */
.L_x_7:
[----:B------:R-:W-:Y:S01]  /*0500*/  UIADD3 UR4, UPT, UPT, UR4, 0x4, URZ ;  /* 0x0000000404047890 */ /* 0x000fe2000fffe0ff */
[----:B------:R-:W-:Y:S01]  /*0510*/  BAR.SYNC.DEFER_BLOCKING 0x0 ;  /* 0x0000000000007b1d */ /* 0x000fe20000010000 */
[----:B0123--:R-:W-:Y:S01]  /*0520*/  IADD3 R4, P1, PT, R4, -0x10, RZ ;  /* 0xfffffff004047810 */ /* 0x00ffe20007f3e0ff */
[----:B------:R-:W-:-:S03]  /*0530*/  VIADD R7, R7, 0x10 ;  /* 0x0000001007077836 */ /* 0x000fc60000000000 */
[----:B------:R-:W-:Y:S02]  /*0540*/  ISETP.NE.AND P0, PT, R3, UR4, PT ;  /* 0x0000000403007c0c */ /* 0x000fe4000bf05270 */
[----:B------:R-:W-:-:S11]  /*0550*/  IADD3.X R5, PT, PT, R5, -0x1, RZ, P1, !PT ;  /* 0xffffffff05057810 */ /* 0x000fd60000ffe4ff */
[----:B------:R-:W-:Y:S05]  /*0560*/  @P0 BRA `(.L_x_9) ;  /* 0xfffffffc00500947 */ /* 0x000fea000383ffff */
.L_x_0:
[----:B------:R-:W-:-:S13]  /*0570*/  ISETP.NE.AND P0, PT, R6, RZ, PT ;  /* 0x000000ff0600720c */ /* 0x000fda0003f05270 */
[----:B------:R-:W-:Y:S05]  /*0580*/  @!P0 EXIT ;  /* 0x000000000000894d */ /* 0x000fea0003800000 */
[----:B------:R-:W0:Y:S01]  /*0590*/  S2R R10, SR_CgaCtaId ;  /* 0x00000000000a7919 */ /* 0x000e220000008800 */
[----:B------:R-:W1:Y:S01]  /*05a0*/  LDCU.64 UR4, c[0x0][0x380] ;  /* 0x00007000ff0477ac */ /* 0x000e620008000a00 */
[----:B------:R-:W-:Y:S01]  /*05b0*/  IMAD.WIDE.U32 R4, R3, 0x4, RZ ;  /* 0x0000000403047825 */ /* 0x000fe200078e00ff */
[----:B------:R-:W-:-:S05]  /*05c0*/  MOV R7, 0x400 ;  /* 0x0000040000077802 */ /* 0x000fca0000000f00 */
[----:B------:R-:W-:Y:S02]  /*05d0*/  VIADD R7, R7, 0x80 ;  /* 0x0000008007077836 */ /* 0x000fe40000000000 */
[----:B------:R-:W-:-:S03]  /*05e0*/  IMAD.WIDE R4, R0, 0x4, -R4 ;  /* 0x0000000400047825 */ /* 0x000fc600078e0a04 */
[----:B-1----:R-:W-:-:S04]  /*05f0*/  IADD3 R8, P0, PT, R4, UR4, RZ ;  /* 0x0000000404087c10 */ /* 0x002fc8000ff1e0ff */
[----:B------:R-:W-:Y:S02]  /*0600*/  IADD3.X R11, PT, PT, R5, UR5, RZ, P0, !PT ;  /* 0x00000005050b7c10 */ /* 0x000fe400087fe4ff */
[----:B0-----:R-:W-:Y:S01]  /*0610*/  LEA R10, R10, R7, 0x18 ;  /* 0x000000070a0a7211 */ /* 0x001fe200078ec0ff */
[----:B------:R-:W-:-:S04]  /*0620*/  IMAD.MOV R7, RZ, RZ, -R6 ;  /* 0x000000ffff077224 */ /* 0x000fc800078e0a06 */
[----:B------:R-:W-:-:S07]  /*0630*/  IMAD R6, R3, 0x4, R10 ;  /* 0x0000000403067824 */ /* 0x000fce00078e020a */
.L_x_12:
[----:B------:R-:W-:Y:S01]  /*0640*/  ISETP.GE.AND P0, PT, R0, R3, PT ;  /* 0x000000030000720c */ /* 0x000fe20003f06270 */
[----:B------:R-:W-:-:S12]  /*0650*/  BSSY.RECONVERGENT B0, `(.L_x_10) ;  /* 0x0000008000007945 */ /* 0x000fd80003800200 */
[----:B0-----:R-:W-:Y:S05]  /*0660*/  @!P0 BRA `(.L_x_11) ;  /* 0x0000000000188947 */ /* 0x001fea0003800000 */
[----:B------:R-:W-:Y:S04]  /*0670*/  LDS R4, [R2] ;  /* 0x0000000002047984 */ /* 0x000fe80000000800 */
[----:B------:R-:W0:Y:S02]  /*0680*/  LDS R5, [R6] ;  /* 0x0000000006057984 */ /* 0x000e240000000800 */
[----:B0-----:R-:W-:Y:S02]  /*0690*/  IMAD R9, R4, R5, RZ ;  /* 0x0000000504097224 */ /* 0x001fe400078e02ff */
[----:B------:R-:W-:Y:S02]  /*06a0*/  IMAD.MOV.U32 R4, RZ, RZ, R8 ;  /* 0x000000ffff047224 */ /* 0x000fe400078e0008 */
[----:B------:R-:W-:-:S05]  /*06b0*/  IMAD.MOV.U32 R5, RZ, RZ, R11 ;  /* 0x000000ffff057224 */ /* 0x000fca00078e000b */
[----:B------:R0:W-:Y:S02]  /*06c0*/  REDG.E.ADD.STRONG.GPU desc[UR6][R4.64], R9 ;  /* 0x000000090400798e */ /* 0x0001e4000c12e106 */
.L_x_11:
[----:B------:R-:W-:Y:S05]  /*06d0*/  BSYNC.RECONVERGENT B0 ;  /* 0x0000000000007941 */ /* 0x000fea0003800200 */
.L_x_10:
[----:B------:R-:W-:Y:S01]  /*06e0*/  VIADD R7, R7, 0x1 ;  /* 0x0000000107077836 */ /* 0x000fe20000000000 */
[----:B------:R-:W-:Y:S01]  /*06f0*/  BAR.SYNC.DEFER_BLOCKING 0x0 ;  /* 0x0000000000007b1d */ /* 0x000fe20000010000 */
[----:B------:R-:W-:Y:S01]  /*0700*/  IADD3 R8, P0, PT, R8, -0x4, RZ ;  /* 0xfffffffc08087810 */ /* 0x000fe20007f1e0ff */
[----:B------:R-:W-:Y:S02]  /*0710*/  VIADD R3, R3, 0x1 ;  /* 0x0000000103037836 */ /* 0x000fe40000000000 */
[----:B------:R-:W-:Y:S01]  /*0720*/  ISETP.NE.AND P1, PT, R7, RZ, PT ;  /* 0x000000ff0700720c */ /* 0x000fe20003f25270 */
[----:B------:R-:W-:Y:S01]  /*0730*/  VIADD R6, R6, 0x4 ;  /* 0x0000000406067836 */ /* 0x000fe20000000000 */
[----:B------:R-:W-:-:S11]  /*0740*/  IADD3.X R11, PT, PT, R11, -0x1, RZ, P0, !PT ;  /* 0xffffffff0b0b7810 */ /* 0x000fd600007fe4ff */
[----:B------:R-:W-:Y:S05]  /*0750*/  @P1 BRA `(.L_x_12) ;  /* 0xfffffffc00b81947 */ /* 0x000fea000383ffff */
[----:B------:R-:W-:Y:S05]  /*0760*/  EXIT ;  /* 0x000000000000794d */ /* 0x000fea0003800000 */
.L_x_13:
[----:B------:R-:W-:-:S00]  /*0770*/  BRA `(.L_x_13) ;  /* 0xfffffffc00fc7947 */ /* 0x000fc0000383ffff */
[----:B------:R-:W-:-:S00]  /*0780*/  NOP ;  /* 0x0000000000007918 */ /* 0x000fc00000000000 */
[----:B------:R-:W-:-:S00]  /*0790*/  NOP ;  /* 0x0000000000007918 */ /* 0x000fc00000000000 */
[----:B------:R-:W-:-:S00]  /*07a0*/  NOP ;  /* 0x0000000000007918 */ /* 0x000fc00000000000 */
[----:B------:R-:W-:-:S00]  /*07b0*/  NOP ;  /* 0x0000000000007918 */ /* 0x000fc00000000000 */
[----:B------:R-:W-:-:S00]  /*07c0*/  NOP ;  /* 0x0000000000007918 */ /* 0x000fc00000000000 */
[----:B------:R-:W-:-:S00]  /*07d0*/  NOP ;  /* 0x0000000000007918 */ /* 0x000fc00000000000 */
[----:B------:R-:W-:-:S00]  /*07e0*/  NOP ;  /* 0x0000000000007918 */ /* 0x000fc00000000000 */
[----:B------:R-:W-:-:S00]  /*07f0*/  NOP ;  /* 0x0000000000007918 */ /* 0x000fc00000000000 */
.L_x_14:


//--------------------- .nv.shared._Z6conv1DPiS_S_ii --------------------------
	.section	.nv.shared._Z6conv1DPiS_S_ii,"aw",@nobits
	.sectionflags	@""
	.align	4
.nv.shared._Z6conv1DPiS_S_ii:
	.zero		1280


//--------------------- .nv.shared.reserved.0     --------------------------
	.section	.nv.shared.reserved.0,"aw",@nobits
	.weak		__nv_reservedSMEM_offset_0_alias
	.size		__nv_reservedSMEM_offset_0_alias, 0, 64
	.other		__nv_reservedSMEM_offset_0_alias,@"STO_CUDA_RESERVED_SHARED STV_DEFAULT"
__nv_reservedSMEM_offset_0_alias:
	.zero		0
	.zero		64


//--------------------- .nv.constant0._Z6conv1DPiS_S_ii --------------------------
	.section	.nv.constant0._Z6conv1DPiS_S_ii,"a",@progbits
	.sectionflags	@""
	.align	4
.nv.constant0._Z6conv1DPiS_S_ii:
	.zero		928


//--------------------- SYMBOLS --------------------------

	.type		.nv.reservedSmem.offset0,@object
	.size		.nv.reservedSmem.offset0,0x4
	.type		.nv.reservedSmem.cap,@object
	.size		.nv.reservedSmem.cap,0x4
